	.headerflags	@"EF_CUDA_TEXMODE_UNIFIED EF_CUDA_64BIT_ADDRESS EF_CUDA_ACCELERATORS EF_CUDA_SM90 EF_CUDA_VIRTUAL_SM(EF_CUDA_SM90)"
	.elftype	@"ET_EXEC"


//--------------------- .nv.info                  --------------------------
	.section	.nv.info,"",@"SHT_CUDA_INFO"
	.align	4


	//----- nvinfo : EIATTR_REGCOUNT
	.align		4
        /*0000*/ 	.byte	0x04, 0x2f
        /*0002*/ 	.short	(.L_2 - .L_1)
	.align		4
.L_1:
        /*0004*/ 	.word	index@(triton_poi_fused_cat_2)
        /*0008*/ 	.word	0x0000000d


	//----- nvinfo : EIATTR_MIN_STACK_SIZE
	.align		4
.L_2:
        /*000c*/ 	.byte	0x04, 0x12
        /*000e*/ 	.short	(.L_4 - .L_3)
	.align		4
.L_3:
        /*0010*/ 	.word	index@(triton_poi_fused_cat_2)
        /*0014*/ 	.word	0x00000000


	//----- nvinfo : EIATTR_FRAME_SIZE
	.align		4
.L_4:
        /*0018*/ 	.byte	0x04, 0x11
        /*001a*/ 	.short	(.L_6 - .L_5)
	.align		4
.L_5:
        /*001c*/ 	.word	index@(triton_poi_fused_cat_2)
        /*0020*/ 	.word	0x00000000


	//----- nvinfo : EIATTR_MIN_STACK_SIZE
	.align		4
.L_6:
        /*0024*/ 	.byte	0x04, 0x12
        /*0026*/ 	.short	(.L_8 - .L_7)
	.align		4
.L_7:
        /*0028*/ 	.word	index@(triton_poi_fused_cat_2)
        /*002c*/ 	.word	0x00000000
.L_8:


//--------------------- .nv.info.triton_poi_fused_cat_2 --------------------------
	.section	.nv.info.triton_poi_fused_cat_2,"",@"SHT_CUDA_INFO"
	.sectionflags	@""
	.align	4


	//----- nvinfo : EIATTR_CUDA_API_VERSION
	.align		4
        /*0000*/ 	.byte	0x04, 0x37
        /*0002*/ 	.short	(.L_10 - .L_9)
.L_9:
        /*0004*/ 	.word	0x0000007c


	//----- nvinfo : EIATTR_KPARAM_INFO
	.align		4
.L_10:
        /*0008*/ 	.byte	0x04, 0x17
        /*000a*/ 	.short	(.L_12 - .L_11)
.L_11:
        /*000c*/ 	.word	0x00000000
        /*0010*/ 	.short	0x0003
        /*0012*/ 	.short	0x0018
        /*0014*/ 	.byte	0x00, 0xf0, 0x11, 0x00


	//----- nvinfo : EIATTR_KPARAM_INFO
	.align		4
.L_12:
        /*0018*/ 	.byte	0x04, 0x17
        /*001a*/ 	.short	(.L_14 - .L_13)
.L_13:
        /*001c*/ 	.word	0x00000000
        /*0020*/ 	.short	0x0002
        /*0022*/ 	.short	0x0010
        /*0024*/ 	.byte	0x00, 0xf4, 0x21, 0x00


	//----- nvinfo : EIATTR_KPARAM_INFO
	.align		4
.L_14:
        /*0028*/ 	.byte	0x04, 0x17
        /*002a*/ 	.short	(.L_16 - .L_15)
.L_15:
        /*002c*/ 	.word	0x00000000
        /*0030*/ 	.short	0x0001
        /*0032*/ 	.short	0x0008
        /*0034*/ 	.byte	0x00, 0xf4, 0x21, 0x00


	//----- nvinfo : EIATTR_KPARAM_INFO
	.align		4
.L_16:
        /*0038*/ 	.byte	0x04, 0x17
        /*003a*/ 	.short	(.L_18 - .L_17)
.L_17:
        /*003c*/ 	.word	0x00000000
        /*0040*/ 	.short	0x0000
        /*0042*/ 	.short	0x0000
        /*0044*/ 	.byte	0x00, 0xf4, 0x21, 0x00


	//----- nvinfo : EIATTR_SPARSE_MMA_MASK
	.align		4
.L_18:
        /*0048*/ 	.byte	0x03, 0x50
        /*004a*/ 	.short	0x0000


	//----- nvinfo : EIATTR_MAXREG_COUNT
	.align		4
        /*004c*/ 	.byte	0x03, 0x1b
        /*004e*/ 	.short	0x00ff


	//----- nvinfo : EIATTR_EXIT_INSTR_OFFSETS
	.align		4
        /*0050*/ 	.byte	0x04, 0x1c
        /*0052*/ 	.short	(.L_20 - .L_19)


	//   ....[0]....
.L_19:
        /*0054*/ 	.word	0x00000670


	//   ....[1]....
        /*0058*/ 	.word	0x00000690


	//----- nvinfo : EIATTR_REQNTID
	.align		4
.L_20:
        /*005c*/ 	.byte	0x04, 0x10
        /*005e*/ 	.short	(.L_22 - .L_21)
.L_21:
        /*0060*/ 	.word	0x00000080
        /*0064*/ 	.word	0x00000001
        /*0068*/ 	.word	0x00000001


	//----- nvinfo : EIATTR_CRS_STACK_SIZE
	.align		4
.L_22:
        /*006c*/ 	.byte	0x04, 0x1e
        /*006e*/ 	.short	(.L_24 - .L_23)
.L_23:
        /*0070*/ 	.word	0x00000000


	//----- nvinfo : EIATTR_CBANK_PARAM_SIZE
	.align		4
.L_24:
        /*0074*/ 	.byte	0x03, 0x19
        /*0076*/ 	.short	0x001c


	//----- nvinfo : EIATTR_PARAM_CBANK
	.align		4
        /*0078*/ 	.byte	0x04, 0x0a
        /*007a*/ 	.short	(.L_26 - .L_25)
	.align		4
.L_25:
        /*007c*/ 	.word	index@(.nv.constant0.triton_poi_fused_cat_2)
        /*0080*/ 	.short	0x0210
        /*0082*/ 	.short	0x001c


	//----- nvinfo : EIATTR_SW_WAR
	.align		4
.L_26:
        /*0084*/ 	.byte	0x04, 0x36
        /*0086*/ 	.short	(.L_28 - .L_27)
.L_27:
        /*0088*/ 	.word	0x00000008
.L_28:


//--------------------- .nv.callgraph             --------------------------
	.section	.nv.callgraph,"",@"SHT_CUDA_CALLGRAPH"
	.align	4
	.sectionentsize	8
	.align		4
        /*0000*/ 	.word	0x00000000
	.align		4
        /*0004*/ 	.word	0xffffffff
	.align		4
        /*0008*/ 	.word	0x00000000
	.align		4
        /*000c*/ 	.word	0xfffffffe
	.align		4
        /*0010*/ 	.word	0x00000000
	.align		4
        /*0014*/ 	.word	0xfffffffd
	.align		4
        /*0018*/ 	.word	0x00000000
	.align		4
        /*001c*/ 	.word	0xfffffffc


//--------------------- .nv.constant4             --------------------------
	.section	.nv.constant4,"a",@progbits
	.align	8
	.align		8
.nv.constant4:
        /*0000*/ 	.dword	_$_str


//--------------------- .text.triton_poi_fused_cat_2 --------------------------
	.section	.text.triton_poi_fused_cat_2,"ax",@progbits
	.align	128
        .global         triton_poi_fused_cat_2
        .type           triton_poi_fused_cat_2,@function
        .size           triton_poi_fused_cat_2,(.L_x_6 - triton_poi_fused_cat_2)
        .other          triton_poi_fused_cat_2,@"STO_CUDA_ENTRY STV_DEFAULT"
triton_poi_fused_cat_2:
.text.triton_poi_fused_cat_2:
[----:B------:R-:W0:Y:S02]  /*0000*/  LDC R1, c[0x0][0x28] ;  /* 0x00000a00ff017b82 */ /* 0x000e240000000800 */
[----:B------:R-:W1:Y:S01]  /*0010*/  S2R R2, SR_TID.X ;  /* 0x0000000000027919 */ /* 0x000e620000002100 */
[----:B------:R-:W-:Y:S01]  /*0020*/  ULDC.64 UR4, c[0x0][0x218] ;  /* 0x0000860000047ab9 */ /* 0x000fe20000000a00 */
[----:B------:R-:W-:Y:S01]  /*0030*/  HFMA2.MMA R9, -RZ, RZ, 0, 0 ;  /* 0x00000000ff097435 */ /* 0x000fe200000001ff */
[----:B------:R-:W2:Y:S01]  /*0040*/  S2R R3, SR_CTAID.X ;  /* 0x0000000000037919 */ /* 0x000ea20000002500 */
[----:B-1----:R-:W-:-:S05]  /*0050*/  LOP3.LUT R2, R2, 0x7f, RZ, 0xc0, !PT ;  /* 0x0000007f02027812 */ /* 0x002fca00078ec0ff */
[----:B--2---:R-:W-:-:S05]  /*0060*/  IMAD R2, R3, 0x80, R2 ;  /* 0x0000008003027824 */ /* 0x004fca00078e0202 */
[----:B------:R-:W-:Y:S02]  /*0070*/  SHF.R.S32.HI R3, RZ, 0x1f, R2 ;  /* 0x0000001fff037819 */ /* 0x000fe40000011402 */
[----:B------:R-:W-:Y:S02]  /*0080*/  ISETP.GE.AND P0, PT, R2, 0x100, PT ;  /* 0x000001000200780c */ /* 0x000fe40003f06270 */
[CC--:B------:R-:W-:Y:S02]  /*0090*/  LEA.HI R0, R3.reuse, R2.reuse, RZ, 0x4 ;  /* 0x0000000203007211 */ /* 0x0c0fe400078f20ff */
[----:B------:R-:W-:Y:S02]  /*00a0*/  LEA.HI R8, R3, R2, RZ, 0x6 ;  /* 0x0000000203087211 */ /* 0x000fe400078f30ff */
[----:B------:R-:W-:Y:S02]  /*00b0*/  SHF.R.S32.HI R4, RZ, 0x4, R0 ;  /* 0x00000004ff047819 */ /* 0x000fe40000011400 */
[----:B------:R-:W-:-:S02]  /*00c0*/  LOP3.LUT R3, R0, 0xfffffff0, RZ, 0xc0, !PT ;  /* 0xfffffff000037812 */ /* 0x000fc400078ec0ff */
[----:B------:R-:W-:Y:S02]  /*00d0*/  LEA.HI R5, R4, R4, RZ, 0x2 ;  /* 0x0000000404057211 */ /* 0x000fe400078f10ff */
[----:B------:R-:W-:Y:S01]  /*00e0*/  SHF.R.S32.HI R6, RZ, 0x6, R8 ;  /* 0x00000006ff067819 */ /* 0x000fe20000011408 */
[----:B------:R-:W-:Y:S01]  /*00f0*/  IMAD.IADD R3, R2, 0x1, -R3 ;  /* 0x0000000102037824 */ /* 0x000fe200078e0a03 */
[----:B------:R-:W-:Y:S02]  /*0100*/  LOP3.LUT R5, R5, 0xfffffffc, RZ, 0xc0, !PT ;  /* 0xfffffffc05057812 */ /* 0x000fe400078ec0ff */
[----:B------:R-:W-:Y:S02]  /*0110*/  SHF.L.U32 R10, R6, 0x5, RZ ;  /* 0x00000005060a7819 */ /* 0x000fe400000006ff */
[----:B------:R-:W-:Y:S01]  /*0120*/  SHF.R.S32.HI R6, RZ, 0x1f, R3 ;  /* 0x0000001fff067819 */ /* 0x000fe20000011403 */
[----:B------:R-:W-:Y:S01]  /*0130*/  IMAD.IADD R0, R4, 0x1, -R5 ;  /* 0x0000000104007824 */ /* 0x000fe200078e0a05 */
[----:B------:R-:W-:-:S03]  /*0140*/  SHF.R.S32.HI R5, RZ, 0x1f, R10 ;  /* 0x0000001fff057819 */ /* 0x000fc6000001140a */
[C---:B------:R-:W-:Y:S01]  /*0150*/  IMAD.SHL.U32 R4, R0.reuse, 0x10, RZ ;  /* 0x0000001000047824 */ /* 0x040fe200078e00ff */
[----:B------:R-:W-:-:S04]  /*0160*/  ISETP.GT.AND P3, PT, R0, 0x1, !P0 ;  /* 0x000000010000780c */ /* 0x000fc80004764270 */
[----:B------:R-:W-:Y:S02]  /*0170*/  IADD3 R3, P1, P2, R4, R3, R10 ;  /* 0x0000000304037210 */ /* 0x000fe40007a3e00a */
[----:B------:R-:W-:-:S04]  /*0180*/  SHF.R.S32.HI R4, RZ, 0x1f, R4 ;  /* 0x0000001fff047819 */ /* 0x000fc80000011404 */
[----:B------:R-:W-:Y:S02]  /*0190*/  IADD3.X R4, R4, R6, R5, P1, P2 ;  /* 0x0000000604047210 */ /* 0x000fe40000fe4405 */
[----:B------:R-:W-:-:S04]  /*01a0*/  LEA R6, P1, R3, UR4, 0x2 ;  /* 0x0000000403067c11 */ /* 0x000fc8000f8210ff */
[----:B------:R-:W-:Y:S01]  /*01b0*/  LEA.HI.X R7, R3, UR5, R4, 0x2, P1 ;  /* 0x0000000503077c11 */ /* 0x000fe200088f1404 */
[----:B------:R-:W-:Y:S01]  /*01c0*/  ULDC.64 UR4, c[0x0][0x208] ;  /* 0x0000820000047ab9 */ /* 0x000fe20000000a00 */
[----:B------:R-:W1:Y:S03]  /*01d0*/  LDC.64 R4, c[0x0][0x210] ;  /* 0x00008400ff047b82 */ /* 0x000e660000000a00 */
[----:B------:R-:W2:Y:S01]  /*01e0*/  @P3 LDG.E R9, desc[UR4][R6.64+-0x80] ;  /* 0xffff800406093981 */ /* 0x000ea2000c1e1900 */
[----:B------:R-:W-:Y:S02]  /*01f0*/  LOP3.LUT R3, R8, 0xffffffc0, RZ, 0xc0, !PT ;  /* 0xffffffc008037812 */ /* 0x000fe400078ec0ff */
[----:B------:R-:W-:Y:S01]  /*0200*/  ISETP.GE.AND P1, PT, R0, 0x2, PT ;  /* 0x000000020000780c */ /* 0x000fe20003f26270 */
[----:B------:R-:W-:Y:S01]  /*0210*/  IMAD.MOV.U32 R0, RZ, RZ, RZ ;  /* 0x000000ffff007224 */ /* 0x000fe200078e00ff */
[----:B------:R-:W-:-:S02]  /*0220*/  IADD3 R3, R10, R2, -R3 ;  /* 0x000000020a037210 */ /* 0x000fc40007ffe803 */
[----:B------:R-:W-:-:S03]  /*0230*/  ISETP.LT.AND P2, PT, R2, 0x100, !P1 ;  /* 0x000001000200780c */ /* 0x000fc60004f41270 */
[----:B-1----:R-:W-:Y:S01]  /*0240*/  IMAD.WIDE R4, R3, 0x4, R4 ;  /* 0x0000000403047825 */ /* 0x002fe200078e0204 */
[----:B------:R-:W-:-:S09]  /*0250*/  MOV R10, 0x3e800000 ;  /* 0x3e800000000a7802 */ /* 0x000fd20000000f00 */
[----:B------:R1:W5:Y:S01]  /*0260*/  @P2 LDG.E R0, desc[UR4][R4.64] ;  /* 0x0000000404002981 */ /* 0x000362000c1e1900 */
[----:B------:R-:W-:Y:S01]  /*0270*/  BSSY B0, `(.L_x_0) ;  /* 0x0000024000007945 */ /* 0x000fe20003800000 */
[----:B--2---:R-:W-:Y:S01]  /*0280*/  SEL R3, R9, RZ, P3 ;  /* 0x000000ff09037207 */ /* 0x004fe20001800000 */
[----:B------:R-:W-:-:S04]  /*0290*/  IMAD.MOV.U32 R9, RZ, RZ, 0x3d39bf78 ;  /* 0x3d39bf78ff097424 */ /* 0x000fc800078e00ff */
[----:B------:R-:W-:-:S05]  /*02a0*/  FMUL R8, R3, 1.4426950216293334961 ;  /* 0x3fb8aa3b03087820 */ /* 0x000fca0000400000 */
[----:B------:R-:W-:-:S13]  /*02b0*/  FSETP.GEU.AND P3, PT, R8, -126, PT ;  /* 0xc2fc00000800780b */ /* 0x000fda0003f6e000 */
[----:B------:R-:W-:-:S04]  /*02c0*/  @!P3 FMUL R8, R8, 0.5 ;  /* 0x3f0000000808b820 */ /* 0x000fc80000400000 */
[----:B------:R-:W2:Y:S02]  /*02d0*/  MUFU.EX2 R6, R8 ;  /* 0x0000000800067308 */ /* 0x000ea40000000800 */
[----:B--2---:R-:W-:Y:S01]  /*02e0*/  @!P3 FMUL R6, R6, R6 ;  /* 0x000000060606b220 */ /* 0x004fe20000400000 */
[----:B------:R-:W-:-:S03]  /*02f0*/  FSETP.GT.AND P3, PT, R3, 20, PT ;  /* 0x41a000000300780b */ /* 0x000fc60003f64000 */
[C---:B------:R-:W-:Y:S01]  /*0300*/  FADD.FTZ.RZ R7, R6.reuse, 1 ;  /* 0x3f80000006077421 */ /* 0x040fe2000001c000 */
[----:B------:R-:W-:-:S03]  /*0310*/  ISETP.GE.U32.AND P4, PT, R6, 0x7f800000, PT ;  /* 0x7f8000000600780c */ /* 0x000fc60003f86070 */
[----:B------:R-:W-:-:S05]  /*0320*/  VIADD R7, R7, 0xc0c00000 ;  /* 0xc0c0000007077836 */ /* 0x000fca0000000000 */
[----:B------:R-:W-:-:S04]  /*0330*/  LOP3.LUT R7, R7, 0xff800000, RZ, 0xc0, !PT ;  /* 0xff80000007077812 */ /* 0x000fc800078ec0ff */
[----:B-1----:R-:W-:Y:S01]  /*0340*/  IADD3 R5, -R7, 0x40800000, RZ ;  /* 0x4080000007057810 */ /* 0x002fe20007ffe1ff */
[----:B------:R-:W-:Y:S01]  /*0350*/  IMAD.IADD R4, R6, 0x1, -R7 ;  /* 0x0000000106047824 */ /* 0x000fe200078e0a07 */
[----:B------:R-:W-:-:S03]  /*0360*/  I2FP.F32.S32 R7, R7 ;  /* 0x0000000700077245 */ /* 0x000fc60000201400 */
[----:B------:R-:W-:Y:S02]  /*0370*/  FFMA.FTZ R5, R5, R10, -1 ;  /* 0xbf80000005057423 */ /* 0x000fe4000001000a */
[----:B------:R-:W-:Y:S02]  /*0380*/  FMUL R7, R7, 1.1920928955078125e-07 ;  /* 0x3400000007077820 */ /* 0x000fe40000400000 */
[----:B------:R-:W-:-:S04]  /*0390*/  FADD R4, R4, R5 ;  /* 0x0000000504047221 */ /* 0x000fc80000000000 */
[----:B------:R-:W-:-:S04]  /*03a0*/  FFMA.FTZ R5, R4, -R9, 0.10546888411045074463 ;  /* 0x3dd8001204057423 */ /* 0x000fc80000010809 */
[----:B------:R-:W-:-:S04]  /*03b0*/  FFMA.FTZ R5, R4, R5, -0.13229703903198242188 ;  /* 0xbe0778e004057423 */ /* 0x000fc80000010005 */
[----:B------:R-:W-:-:S04]  /*03c0*/  FFMA.FTZ R5, R4, R5, 0.14491446316242218018 ;  /* 0x3e14647504057423 */ /* 0x000fc80000010005 */
[----:B------:R-:W-:-:S04]  /*03d0*/  FFMA.FTZ R5, R4, R5, -0.16641564667224884033 ;  /* 0xbe2a68dd04057423 */ /* 0x000fc80000010005 */
[----:B------:R-:W-:-:S04]  /*03e0*/  FFMA.FTZ R5, R4, R5, 0.19988867640495300293 ;  /* 0x3e4caf9e04057423 */ /* 0x000fc80000010005 */
[----:B------:R-:W-:-:S04]  /*03f0*/  FFMA.FTZ R5, R4, R5, -0.25000196695327758789 ;  /* 0xbe80004204057423 */ /* 0x000fc80000010005 */
[----:B------:R-:W-:-:S04]  /*0400*/  FFMA.FTZ R5, R4, R5, 0.33333510160446166992 ;  /* 0x3eaaaae604057423 */ /* 0x000fc80000010005 */
[----:B------:R-:W-:-:S04]  /*0410*/  FFMA.FTZ R5, R4, R5, -0.5 ;  /* 0xbf00000004057423 */ /* 0x000fc80000010005 */
[----:B------:R-:W-:-:S04]  /*0420*/  FMUL R5, R4, R5 ;  /* 0x0000000504057220 */ /* 0x000fc80000400000 */
[----:B------:R-:W-:-:S04]  /*0430*/  FFMA.FTZ R4, R4, R5, R4 ;  /* 0x0000000504047223 */ /* 0x000fc80000010004 */
[----:B------:R-:W-:Y:S01]  /*0440*/  FFMA.FTZ R4, R7, 0.69314718246459960938, R4 ;  /* 0x3f31721807047823 */ /* 0x000fe20000010004 */
[----:B------:R-:W-:Y:S06]  /*0450*/  @!P4 BRA `(.L_x_1) ;  /* 0x000000000014c947 */ /* 0x000fec0003800000 */
[C---:B------:R-:W-:Y:S02]  /*0460*/  ISETP.GE.AND P4, PT, R6.reuse, -0x407fffff, PT ;  /* 0xbf8000010600780c */ /* 0x040fe40003f86270 */
[----:B------:R-:W-:-:S11]  /*0470*/  FSETP.NEU.AND P5, PT, R6, RZ, PT ;  /* 0x000000ff0600720b */ /* 0x000fd60003fad000 */
[----:B------:R-:W-:-:S05]  /*0480*/  @P4 MOV R5, 0x7f800000 ;  /* 0x7f80000000054802 */ /* 0x000fca0000000f00 */
[----:B------:R-:W-:-:S05]  /*0490*/  @P4 FFMA.FTZ R4, R6, R5, +INF ;  /* 0x7f80000006044423 */ /* 0x000fca0000010005 */
[----:B------:R-:W-:-:S07]  /*04a0*/  FSEL R4, R4, -RZ, P5 ;  /* 0x800000ff04047208 */ /* 0x000fce0002800000 */
.L_x_1:
[----:B------:R-:W-:Y:S05]  /*04b0*/  BSYNC B0 ;  /* 0x0000000000007941 */ /* 0x000fea0003800000 */
.L_x_0:
[----:B------:R-:W-:Y:S01]  /*04c0*/  FSEL R9, R3, R4, P3 ;  /* 0x0000000403097208 */ /* 0x000fe20001800000 */
[----:B------:R-:W-:Y:S01]  /*04d0*/  BSSY B0, `(.L_x_2) ;  /* 0x0000016000007945 */ /* 0x000fe20003800000 */
[----:B-----5:R-:W-:-:S03]  /*04e0*/  SEL R7, R0, RZ, P2 ;  /* 0x000000ff00077207 */ /* 0x020fc60001000000 */
[----:B------:R-:W-:-:S05]  /*04f0*/  FADD.FTZ R6, |R9|, -RZ ;  /* 0x800000ff09067221 */ /* 0x000fca0000010200 */
[----:B------:R-:W-:-:S13]  /*0500*/  FSETP.GE.AND P3, PT, R6, 0.60000002384185791016, PT ;  /* 0x3f19999a0600780b */ /* 0x000fda0003f66000 */
[----:B------:R-:W-:Y:S05]  /*0510*/  @!P3 BRA `(.L_x_3) ;  /* 0x000000000028b947 */ /* 0x000fea0003800000 */
[C---:B------:R-:W-:Y:S01]  /*0520*/  FMUL R4, R6.reuse, 2.8853900432586669922 ;  /* 0x4038aa3b06047820 */ /* 0x040fe20000400000 */
[----:B------:R-:W-:Y:S01]  /*0530*/  IMAD.MOV.U32 R0, RZ, RZ, 0x3f800000 ;  /* 0x3f800000ff007424 */ /* 0x000fe200078e00ff */
[----:B------:R-:W-:-:S04]  /*0540*/  FSETP.GE.AND P2, PT, R6, 9.010913848876953125, PT ;  /* 0x41102cb40600780b */ /* 0x000fc80003f46000 */
[----:B------:R-:W1:Y:S02]  /*0550*/  MUFU.EX2 R4, R4 ;  /* 0x0000000400047308 */ /* 0x000e640000000800 */
[----:B-1----:R-:W-:-:S06]  /*0560*/  FADD R5, R4, 1 ;  /* 0x3f80000004057421 */ /* 0x002fcc0000000000 */
[----:B------:R-:W1:Y:S02]  /*0570*/  MUFU.RCP R5, R5 ;  /* 0x0000000500057308 */ /* 0x000e640000001000 */
[----:B-1----:R-:W-:-:S05]  /*0580*/  FFMA.FTZ R0, R5, -2, R0 ;  /* 0xc000000005007823 */ /* 0x002fca0000010000 */
[----:B------:R-:W-:-:S04]  /*0590*/  FSEL R0, R0, 1, !P2 ;  /* 0x3f80000000007808 */ /* 0x000fc80005000000 */
[----:B------:R-:W-:Y:S01]  /*05a0*/  LOP3.LUT R0, R0, 0x80000000, R9, 0xf8, !PT ;  /* 0x8000000000007812 */ /* 0x000fe200078ef809 */
[----:B------:R-:W-:Y:S06]  /*05b0*/  BRA `(.L_x_4) ;  /* 0x00000000001c7947 */ /* 0x000fec0003800000 */
.L_x_3:
[----:B------:R-:W-:Y:S01]  /*05c0*/  HFMA2.MMA R0, -RZ, RZ, 1.125, -9232 ;  /* 0x3c80f082ff007435 */ /* 0x000fe200000001ff */
[----:B------:R-:W-:-:S09]  /*05d0*/  FMUL R5, R9, R9 ;  /* 0x0000000909057220 */ /* 0x000fd20000400000 */
[----:B------:R-:W-:-:S04]  /*05e0*/  FFMA.FTZ R0, R5, R0, -0.052303962409496307373 ;  /* 0xbd563cae05007423 */ /* 0x000fc80000010000 */
[----:B------:R-:W-:-:S04]  /*05f0*/  FFMA.FTZ R0, R5, R0, 0.1331529766321182251 ;  /* 0x3e08594105007423 */ /* 0x000fc80000010000 */
[----:B------:R-:W-:-:S04]  /*0600*/  FFMA.FTZ R0, R5, R0, -0.33332768082618713379 ;  /* 0xbeaaa9ed05007423 */ /* 0x000fc80000010000 */
[----:B------:R-:W-:-:S04]  /*0610*/  FFMA.FTZ R0, R5, R0, RZ ;  /* 0x0000000005007223 */ /* 0x000fc800000100ff */
[----:B------:R-:W-:-:S07]  /*0620*/  FFMA.FTZ R0, R9, R0, R9 ;  /* 0x0000000009007223 */ /* 0x000fce0000010009 */
.L_x_4:
[----:B------:R-:W-:Y:S05]  /*0630*/  BSYNC B0 ;  /* 0x0000000000007941 */ /* 0x000fea0003800000 */
.L_x_2:
[----:B------:R-:W1:Y:S01]  /*0640*/  LDC.64 R4, c[0x0][0x220] ;  /* 0x00008800ff047b82 */ /* 0x000e620000000a00 */
[----:B------:R-:W-:Y:S01]  /*0650*/  @P1 FMUL R7, R3, R0 ;  /* 0x0000000003071220 */ /* 0x000fe20000400000 */
[----:B-1----:R-:W-:Y:S01]  /*0660*/  IMAD.WIDE R2, R2, 0x4, R4 ;  /* 0x0000000402027825 */ /* 0x002fe200078e0204 */
[----:B------:R-:W-:Y:S06]  /*0670*/  @P0 EXIT ;  /* 0x000000000000094d */ /* 0x000fec0003800000 */
[----:B------:R-:W-:Y:S01]  /*0680*/  STG.E desc[UR4][R2.64], R7 ;  /* 0x0000000702007986 */ /* 0x000fe2000c101904 */
[----:B------:R-:W-:Y:S05]  /*0690*/  EXIT ;  /* 0x000000000000794d */ /* 0x000fea0003800000 */
.L_x_5:
[----:B------:R-:W-:-:S00]  /*06a0*/  BRA `(.L_x_5) ;  /* 0xfffffffc00fc7947 */ /* 0x000fc0000383ffff */
[----:B------:R-:W-:-:S00]  /*06b0*/  NOP ;  /* 0x0000000000007918 */ /* 0x000fc00000000000 */
        /* <DEDUP_REMOVED lines=12> */
.L_x_6:


//--------------------- .nv.global.init           --------------------------
	.section	.nv.global.init,"aw",@progbits
.nv.global.init:
	.type		_$_str,@object
	.size		_$_str,(.L_0 - _$_str)
_$_str:
        /*0000*/ 	.byte	0x5f, 0x5f, 0x43, 0x55, 0x44, 0x41, 0x5f, 0x46, 0x54, 0x5a, 0x00
.L_0:


//--------------------- .nv.constant0.triton_poi_fused_cat_2 --------------------------
	.section	.nv.constant0.triton_poi_fused_cat_2,"a",@progbits
	.sectionflags	@""
	.align	4
.nv.constant0.triton_poi_fused_cat_2:
	.zero		556
